//
// Generated by NVIDIA NVVM Compiler
//
// Compiler Build ID: CL-36424714
// Cuda compilation tools, release 13.0, V13.0.88
// Based on NVVM 20.0.0
//

.version 9.0
.target sm_100
.address_size 64

	// .globl	_Z15print_threadIdsv
.extern .func  (.param .b32 func_retval0) vprintf
(
	.param .b64 vprintf_param_0,
	.param .b64 vprintf_param_1
)
;
.global .align 1 .b8 $str[48] = {116, 104, 114, 101, 97, 100, 73, 100, 120, 46, 120, 58, 32, 37, 100, 32, 116, 104, 114, 101, 97, 100, 73, 100, 120, 46, 121, 58, 32, 37, 100, 32, 116, 104, 114, 101, 97, 100, 73, 100, 120, 46, 122, 58, 32, 37, 100};

.visible .entry _Z15print_threadIdsv()
{
	.local .align 8 .b8 	__local_depot0[16];
	.reg .b64 	%SP;
	.reg .b64 	%SPL;
	.reg .b32 	%r<6>;
	.reg .b64 	%rd<5>;

	mov.u64 	%SPL, __local_depot0;
	cvta.local.u64 	%SP, %SPL;
	add.u64 	%rd1, %SP, 0;
	add.u64 	%rd2, %SPL, 0;
	mov.u32 	%r1, %tid.x;
	mov.u32 	%r2, %tid.y;
	mov.u32 	%r3, %tid.z;
	st.local.v2.u32 	[%rd2], {%r1, %r2};
	st.local.u32 	[%rd2+8], %r3;
	mov.u64 	%rd3, $str;
	cvta.global.u64 	%rd4, %rd3;
	{ // callseq 0, 0
	.param .b64 param0;
	st.param.b64 	[param0], %rd4;
	.param .b64 param1;
	st.param.b64 	[param1], %rd1;
	.param .b32 retval0;
	call.uni (retval0), 
	vprintf, 
	(
	param0, 
	param1
	);
	ld.param.b32 	%r4, [retval0];
	} // callseq 0
	ret;

}


// ===== COMPILED SASS (sm_100) =====

	.target	sm_100

	.elftype	@"ET_EXEC"


//--------------------- .note.nv.tkinfo           --------------------------
	.section	.note.nv.tkinfo,"",@"SHT_NOTE"
	.sectionflags	@"SHF_NOTE_NV_TKINFO"
	.tkinfo
        /*0018*/ 	.word	0x00000002
        /*0030*/ 	.string	""
        /*0030*/ 	.string	"ptxas"
        /*0030*/ 	.string	"Cuda compilation tools, release 13.0, V13.0.88"
        /*0030*/ 	.string	"Build cuda_13.0.r13.0/compiler.36424714_0"
        /*0030*/ 	.string	"-arch sm_100 -m 64 "



//--------------------- .note.nv.cuinfo           --------------------------
	.section	.note.nv.cuinfo,"",@"SHT_NOTE"
	.sectionflags	@"SHF_NOTE_NV_CUINFO"
        /*0018*/ 	.short	0x0002
        /*001a*/ 	.short	0x0064
        /*001c*/ 	.short	0x0082
	.zero		2


//--------------------- .nv.info                  --------------------------
	.section	.nv.info,"",@"SHT_CUDA_INFO"
	.align	4


	//----- nvinfo : EIATTR_REGCOUNT
	.align		4
        /*0000*/ 	.byte	0x04, 0x2f
        /*0002*/ 	.short	(.L_2 - .L_1)
	.align		4
.L_1:
        /*0004*/ 	.word	index@(_Z15print_threadIdsv)
        /*0008*/ 	.word	0x00000018


	//----- nvinfo : EIATTR_FRAME_SIZE
	.align		4
.L_2:
        /*000c*/ 	.byte	0x04, 0x11
        /*000e*/ 	.short	(.L_4 - .L_3)
	.align		4
.L_3:
        /*0010*/ 	.word	index@(_Z15print_threadIdsv)
        /*0014*/ 	.word	0x00000010


	//----- nvinfo : EIATTR_MIN_STACK_SIZE
	.align		4
.L_4:
        /*0018*/ 	.byte	0x04, 0x12
        /*001a*/ 	.short	(.L_6 - .L_5)
	.align		4
.L_5:
        /*001c*/ 	.word	index@(_Z15print_threadIdsv)
        /*0020*/ 	.word	0x00000010
.L_6:


//--------------------- .nv.compat                --------------------------
	.section	.nv.compat,"",@"SHT_CUDA_COMPAT_INFO"
	.align	4
        /*0000*/ 	.byte	0x02, 0x09, 0x00, 0x00, 0x02, 0x02, 0x01, 0x00, 0x02, 0x05, 0x05, 0x00, 0x03, 0x07, 0x01, 0x01
        /*0010*/ 	.byte	0x02, 0x03, 0x00, 0x00, 0x02, 0x06, 0x01, 0x00, 0x04, 0x0b, 0x08, 0x00, 0x09, 0x00, 0x00, 0x00
        /*0020*/ 	.byte	0x00, 0x00, 0x00, 0x00


//--------------------- .nv.info._Z15print_threadIdsv --------------------------
	.section	.nv.info._Z15print_threadIdsv,"",@"SHT_CUDA_INFO"
	.sectionflags	@""
	.align	4


	//----- nvinfo : EIATTR_CUDA_API_VERSION
	.align		4
        /*0000*/ 	.byte	0x04, 0x37
        /*0002*/ 	.short	(.L_8 - .L_7)
.L_7:
        /*0004*/ 	.word	0x00000082


	//----- nvinfo : EIATTR_SPARSE_MMA_MASK
	.align		4
.L_8:
        /*0008*/ 	.byte	0x03, 0x50
        /*000a*/ 	.short	0x0000


	//----- nvinfo : EIATTR_MAXREG_COUNT
	.align		4
        /*000c*/ 	.byte	0x03, 0x1b
        /*000e*/ 	.short	0x00ff


	//----- nvinfo : EIATTR_EXTERNS
	.align		4
        /*0010*/ 	.byte	0x04, 0x0f
        /*0012*/ 	.short	(.L_10 - .L_9)


	//   ....[0]....
	.align		4
.L_9:
        /*0014*/ 	.word	index@(vprintf)


	//----- nvinfo : EIATTR_MERCURY_ISA_VERSION
	.align		4
.L_10:
        /*0018*/ 	.byte	0x03, 0x5f
        /*001a*/ 	.short	0x0101


	//----- nvinfo : EIATTR_VRC_CTA_INIT_COUNT
	.align		4
        /*001c*/ 	.byte	0x02, 0x4a
	.zero		1
	.zero		1


	//----- nvinfo : EIATTR_SYSCALL_OFFSETS
	.align		4
        /*0020*/ 	.byte	0x04, 0x46
        /*0022*/ 	.short	(.L_12 - .L_11)


	//   ....[0]....
.L_11:
        /*0024*/ 	.word	0x00000110


	//----- nvinfo : EIATTR_EXIT_INSTR_OFFSETS
	.align		4
.L_12:
        /*0028*/ 	.byte	0x04, 0x1c
        /*002a*/ 	.short	(.L_14 - .L_13)


	//   ....[0]....
.L_13:
        /*002c*/ 	.word	0x00000120


	//----- nvinfo : EIATTR_SW_WAR
	.align		4
.L_14:
        /*0030*/ 	.byte	0x04, 0x36
        /*0032*/ 	.short	(.L_16 - .L_15)
.L_15:
        /*0034*/ 	.word	0x00000008
.L_16:


//--------------------- .nv.callgraph             --------------------------
	.section	.nv.callgraph,"",@"SHT_CUDA_CALLGRAPH"
	.align	4
	.sectionentsize	8
	.align		4
        /*0000*/ 	.word	0x00000000
	.align		4
        /*0004*/ 	.word	0xffffffff
	.align		4
        /*0008*/ 	.word	index@(_Z15print_threadIdsv)
	.align		4
        /*000c*/ 	.word	index@(vprintf)
	.align		4
        /*0010*/ 	.word	0x00000000
	.align		4
        /*0014*/ 	.word	0xfffffffe
	.align		4
        /*0018*/ 	.word	0x00000000
	.align		4
        /*001c*/ 	.word	0xfffffffd
	.align		4
        /*0020*/ 	.word	0x00000000
	.align		4
        /*0024*/ 	.word	0xfffffffc


//--------------------- .nv.constant4             --------------------------
	.section	.nv.constant4,"a",@progbits
	.align	8
	.align		8
.nv.constant4:
        /*0000*/ 	.dword	vprintf
	.align		8
        /*0008*/ 	.dword	$str


//--------------------- .text._Z15print_threadIdsv --------------------------
	.section	.text._Z15print_threadIdsv,"ax",@progbits
	.align	128
        .global         _Z15print_threadIdsv
        .type           _Z15print_threadIdsv,@function
        .size           _Z15print_threadIdsv,(.L_x_2 - _Z15print_threadIdsv)
        .other          _Z15print_threadIdsv,@"STO_CUDA_ENTRY STV_DEFAULT"
_Z15print_threadIdsv:
.text._Z15print_threadIdsv:
[----:B------:R-:W0:Y:S01]  /*0000*/  LDC R1, c[0x0][0x37c] ;  /* 0x0000df00ff017b82 */ /* 0x000e220000000800 */
[----:B------:R-:W1:Y:S01]  /*0010*/  S2R R8, SR_TID.X ;  /* 0x0000000000087919 */ /* 0x000e620000002100 */
[----:B0-----:R-:W-:Y:S01]  /*0020*/  VIADD R1, R1, 0xfffffff0 ;  /* 0xfffffff001017836 */ /* 0x001fe20000000000 */
[----:B------:R-:W-:Y:S01]  /*0030*/  MOV R0, 0x0 ;  /* 0x0000000000007802 */ /* 0x000fe20000000f00 */
[----:B------:R-:W0:Y:S01]  /*0040*/  LDCU UR4, c[0x0][0x2f8] ;  /* 0x00005f00ff0477ac */ /* 0x000e220008000800 */
[----:B------:R-:W1:Y:S03]  /*0050*/  S2R R9, SR_TID.Y ;  /* 0x0000000000097919 */ /* 0x000e660000002200 */
[----:B------:R2:W3:Y:S01]  /*0060*/  LDC.64 R2, c[0x4][R0] ;  /* 0x0100000000027b82 */ /* 0x0004e20000000a00 */
[----:B------:R-:W4:Y:S01]  /*0070*/  LDCU.64 UR6, c[0x4][0x8] ;  /* 0x01000100ff0677ac */ /* 0x000f220008000a00 */
[----:B------:R-:W5:Y:S01]  /*0080*/  S2R R10, SR_TID.Z ;  /* 0x00000000000a7919 */ /* 0x000f620000002300 */
[----:B------:R-:W2:Y:S01]  /*0090*/  LDCU UR5, c[0x0][0x2fc] ;  /* 0x00005f80ff0577ac */ /* 0x000ea20008000800 */
[----:B0-----:R-:W-:Y:S01]  /*00a0*/  IADD3 R6, P0, PT, R1, UR4, RZ ;  /* 0x0000000401067c10 */ /* 0x001fe2000ff1e0ff */
[----:B----4-:R-:W-:Y:S01]  /*00b0*/  IMAD.U32 R4, RZ, RZ, UR6 ;  /* 0x00000006ff047e24 */ /* 0x010fe2000f8e00ff */
[----:B------:R-:W-:-:S03]  /*00c0*/  MOV R5, UR7 ;  /* 0x0000000700057c02 */ /* 0x000fc60008000f00 */
[----:B--2---:R-:W-:Y:S01]  /*00d0*/  IMAD.X R7, RZ, RZ, UR5, P0 ;  /* 0x00000005ff077e24 */ /* 0x004fe200080e06ff */
[----:B-1----:R0:W-:Y:S04]  /*00e0*/  STL.64 [R1], R8 ;  /* 0x0000000801007387 */ /* 0x0021e80000100a00 */
[----:B-----5:R0:W-:Y:S03]  /*00f0*/  STL [R1+0x8], R10 ;  /* 0x0000080a01007387 */ /* 0x0201e60000100800 */
[----:B------:R-:W-:-:S07]  /*0100*/  LEPC R20, `(.L_x_0) ;  /* 0x000000001014794e */ /* 0x000fce0000000000 */
[----:B0--3--:R-:W-:Y:S05]  /*0110*/  CALL.ABS.NOINC R2 ;  /* 0x0000000002007343 */ /* 0x009fea0003c00000 */
.L_x_0:
[----:B------:R-:W-:Y:S05]  /*0120*/  EXIT ;  /* 0x000000000000794d */ /* 0x000fea0003800000 */
.L_x_1:
[----:B------:R-:W-:-:S00]  /*0130*/  BRA `(.L_x_1) ;  /* 0xfffffffc00fc7947 */ /* 0x000fc0000383ffff */
[----:B------:R-:W-:-:S00]  /*0140*/  NOP ;  /* 0x0000000000007918 */ /* 0x000fc00000000000 */
        /* <DEDUP_REMOVED lines=11> */
.L_x_2:


//--------------------- .nv.global.init           --------------------------
	.section	.nv.global.init,"aw",@progbits
.nv.global.init:
	.type		$str,@object
	.size		$str,(.L_0 - $str)
$str:
        /*0000*/ 	.byte	0x74, 0x68, 0x72, 0x65, 0x61, 0x64, 0x49, 0x64, 0x78, 0x2e, 0x78, 0x3a, 0x20, 0x25, 0x64, 0x20
        /*0010*/ 	.byte	0x74, 0x68, 0x72, 0x65, 0x61, 0x64, 0x49, 0x64, 0x78, 0x2e, 0x79, 0x3a, 0x20, 0x25, 0x64, 0x20
        /*0020*/ 	.byte	0x74, 0x68, 0x72, 0x65, 0x61, 0x64, 0x49, 0x64, 0x78, 0x2e, 0x7a, 0x3a, 0x20, 0x25, 0x64, 0x00
.L_0:


//--------------------- .nv.shared.reserved.0     --------------------------
	.section	.nv.shared.reserved.0,"aw",@nobits
	.weak		__nv_reservedSMEM_offset_0_alias
	.size		__nv_reservedSMEM_offset_0_alias, 0, 64
	.other		__nv_reservedSMEM_offset_0_alias,@"STO_CUDA_RESERVED_SHARED STV_DEFAULT"
__nv_reservedSMEM_offset_0_alias:
	.zero		0
	.zero		64


//--------------------- .nv.constant0._Z15print_threadIdsv --------------------------
	.section	.nv.constant0._Z15print_threadIdsv,"a",@progbits
	.sectionflags	@""
	.align	4
.nv.constant0._Z15print_threadIdsv:
	.zero		896


//--------------------- SYMBOLS --------------------------

	.type		.nv.reservedSmem.offset0,@object
	.size		.nv.reservedSmem.offset0,0x4
	.type		vprintf,@function
